//
// Generated by NVIDIA NVVM Compiler
//
// Compiler Build ID: CL-36424714
// Cuda compilation tools, release 13.0, V13.0.88
// Based on NVVM 20.0.0
//

.version 9.0
.target sm_100
.address_size 64

	// .globl	_Z21nppiSet_8u_C1R_kernelhPhiii

.visible .entry _Z21nppiSet_8u_C1R_kernelhPhiii(
	.param .u8 _Z21nppiSet_8u_C1R_kernelhPhiii_param_0,
	.param .u64 .ptr .align 1 _Z21nppiSet_8u_C1R_kernelhPhiii_param_1,
	.param .u32 _Z21nppiSet_8u_C1R_kernelhPhiii_param_2,
	.param .u32 _Z21nppiSet_8u_C1R_kernelhPhiii_param_3,
	.param .u32 _Z21nppiSet_8u_C1R_kernelhPhiii_param_4
)
{
	.reg .pred 	%p<4>;
	.reg .b16 	%rs<2>;
	.reg .b32 	%r<15>;
	.reg .b64 	%rd<7>;

	ld.param.u8 	%rs1, [_Z21nppiSet_8u_C1R_kernelhPhiii_param_0];
	ld.param.u64 	%rd1, [_Z21nppiSet_8u_C1R_kernelhPhiii_param_1];
	ld.param.u32 	%r3, [_Z21nppiSet_8u_C1R_kernelhPhiii_param_2];
	ld.param.u32 	%r4, [_Z21nppiSet_8u_C1R_kernelhPhiii_param_3];
	ld.param.u32 	%r5, [_Z21nppiSet_8u_C1R_kernelhPhiii_param_4];
	mov.u32 	%r7, %ctaid.x;
	mov.u32 	%r8, %ntid.x;
	mov.u32 	%r9, %tid.x;
	mad.lo.s32 	%r1, %r7, %r8, %r9;
	mov.u32 	%r10, %ctaid.y;
	mov.u32 	%r11, %ntid.y;
	mov.u32 	%r12, %tid.y;
	mad.lo.s32 	%r13, %r10, %r11, %r12;
	setp.ge.s32 	%p1, %r1, %r4;
	setp.ge.s32 	%p2, %r13, %r5;
	or.pred  	%p3, %p1, %p2;
	@%p3 bra 	$L__BB0_2;
	cvta.to.global.u64 	%rd2, %rd1;
	mul.lo.s32 	%r14, %r3, %r13;
	cvt.s64.s32 	%rd3, %r14;
	cvt.s64.s32 	%rd4, %r1;
	add.s64 	%rd5, %rd3, %rd4;
	add.s64 	%rd6, %rd2, %rd5;
	st.global.u8 	[%rd6], %rs1;
$L__BB0_2:
	ret;

}
	// .globl	_Z21nppiSet_8u_C3R_kernelPKhPhiii
.visible .entry _Z21nppiSet_8u_C3R_kernelPKhPhiii(
	.param .u64 .ptr .align 1 _Z21nppiSet_8u_C3R_kernelPKhPhiii_param_0,
	.param .u64 .ptr .align 1 _Z21nppiSet_8u_C3R_kernelPKhPhiii_param_1,
	.param .u32 _Z21nppiSet_8u_C3R_kernelPKhPhiii_param_2,
	.param .u32 _Z21nppiSet_8u_C3R_kernelPKhPhiii_param_3,
	.param .u32 _Z21nppiSet_8u_C3R_kernelPKhPhiii_param_4
)
{
	.reg .pred 	%p<4>;
	.reg .b16 	%rs<4>;
	.reg .b32 	%r<16>;
	.reg .b64 	%rd<9>;

	ld.param.u64 	%rd1, [_Z21nppiSet_8u_C3R_kernelPKhPhiii_param_0];
	ld.param.u64 	%rd2, [_Z21nppiSet_8u_C3R_kernelPKhPhiii_param_1];
	ld.param.u32 	%r3, [_Z21nppiSet_8u_C3R_kernelPKhPhiii_param_2];
	ld.param.u32 	%r4, [_Z21nppiSet_8u_C3R_kernelPKhPhiii_param_3];
	ld.param.u32 	%r5, [_Z21nppiSet_8u_C3R_kernelPKhPhiii_param_4];
	mov.u32 	%r7, %ctaid.x;
	mov.u32 	%r8, %ntid.x;
	mov.u32 	%r9, %tid.x;
	mad.lo.s32 	%r1, %r7, %r8, %r9;
	mov.u32 	%r10, %ctaid.y;
	mov.u32 	%r11, %ntid.y;
	mov.u32 	%r12, %tid.y;
	mad.lo.s32 	%r13, %r10, %r11, %r12;
	setp.ge.s32 	%p1, %r1, %r4;
	setp.ge.s32 	%p2, %r13, %r5;
	or.pred  	%p3, %p1, %p2;
	@%p3 bra 	$L__BB1_2;
	cvta.to.global.u64 	%rd3, %rd1;
	cvta.to.global.u64 	%rd4, %rd2;
	mul.lo.s32 	%r14, %r3, %r13;
	cvt.s64.s32 	%rd5, %r14;
	mul.lo.s32 	%r15, %r1, 3;
	ld.global.u8 	%rs1, [%rd3];
	cvt.s64.s32 	%rd6, %r15;
	add.s64 	%rd7, %rd5, %rd6;
	add.s64 	%rd8, %rd4, %rd7;
	st.global.u8 	[%rd8], %rs1;
	ld.global.u8 	%rs2, [%rd3+1];
	st.global.u8 	[%rd8+1], %rs2;
	ld.global.u8 	%rs3, [%rd3+2];
	st.global.u8 	[%rd8+2], %rs3;
$L__BB1_2:
	ret;

}
	// .globl	_Z22nppiSet_32f_C1R_kernelfPfiii
.visible .entry _Z22nppiSet_32f_C1R_kernelfPfiii(
	.param .f32 _Z22nppiSet_32f_C1R_kernelfPfiii_param_0,
	.param .u64 .ptr .align 1 _Z22nppiSet_32f_C1R_kernelfPfiii_param_1,
	.param .u32 _Z22nppiSet_32f_C1R_kernelfPfiii_param_2,
	.param .u32 _Z22nppiSet_32f_C1R_kernelfPfiii_param_3,
	.param .u32 _Z22nppiSet_32f_C1R_kernelfPfiii_param_4
)
{
	.reg .pred 	%p<4>;
	.reg .b32 	%r<15>;
	.reg .b32 	%f<2>;
	.reg .b64 	%rd<7>;

	ld.param.f32 	%f1, [_Z22nppiSet_32f_C1R_kernelfPfiii_param_0];
	ld.param.u64 	%rd1, [_Z22nppiSet_32f_C1R_kernelfPfiii_param_1];
	ld.param.u32 	%r3, [_Z22nppiSet_32f_C1R_kernelfPfiii_param_2];
	ld.param.u32 	%r4, [_Z22nppiSet_32f_C1R_kernelfPfiii_param_3];
	ld.param.u32 	%r5, [_Z22nppiSet_32f_C1R_kernelfPfiii_param_4];
	mov.u32 	%r7, %ctaid.x;
	mov.u32 	%r8, %ntid.x;
	mov.u32 	%r9, %tid.x;
	mad.lo.s32 	%r1, %r7, %r8, %r9;
	mov.u32 	%r10, %ctaid.y;
	mov.u32 	%r11, %ntid.y;
	mov.u32 	%r12, %tid.y;
	mad.lo.s32 	%r13, %r10, %r11, %r12;
	setp.ge.s32 	%p1, %r1, %r4;
	setp.ge.s32 	%p2, %r13, %r5;
	or.pred  	%p3, %p1, %p2;
	@%p3 bra 	$L__BB2_2;
	cvta.to.global.u64 	%rd2, %rd1;
	mul.lo.s32 	%r14, %r3, %r13;
	cvt.s64.s32 	%rd3, %r14;
	add.s64 	%rd4, %rd2, %rd3;
	mul.wide.s32 	%rd5, %r1, 4;
	add.s64 	%rd6, %rd4, %rd5;
	st.global.f32 	[%rd6], %f1;
$L__BB2_2:
	ret;

}


// ===== COMPILED SASS (sm_100) =====

	.target	sm_100

	.elftype	@"ET_EXEC"


//--------------------- .note.nv.tkinfo           --------------------------
	.section	.note.nv.tkinfo,"",@"SHT_NOTE"
	.sectionflags	@"SHF_NOTE_NV_TKINFO"
	.tkinfo
        /*0018*/ 	.word	0x00000002
        /*0030*/ 	.string	""
        /*0030*/ 	.string	"ptxas"
        /*0030*/ 	.string	"Cuda compilation tools, release 13.0, V13.0.88"
        /*0030*/ 	.string	"Build cuda_13.0.r13.0/compiler.36424714_0"
        /*0030*/ 	.string	"-arch sm_100 -m 64 "



//--------------------- .note.nv.cuinfo           --------------------------
	.section	.note.nv.cuinfo,"",@"SHT_NOTE"
	.sectionflags	@"SHF_NOTE_NV_CUINFO"
        /*0018*/ 	.short	0x0002
        /*001a*/ 	.short	0x0064
        /*001c*/ 	.short	0x0082
	.zero		2


//--------------------- .nv.info                  --------------------------
	.section	.nv.info,"",@"SHT_CUDA_INFO"
	.align	4


	//----- nvinfo : EIATTR_REGCOUNT
	.align		4
        /*0000*/ 	.byte	0x04, 0x2f
        /*0002*/ 	.short	(.L_1 - .L_0)
	.align		4
.L_0:
        /*0004*/ 	.word	index@(_Z21nppiSet_8u_C1R_kernelhPhiii)
        /*0008*/ 	.word	0x00000008


	//----- nvinfo : EIATTR_FRAME_SIZE
	.align		4
.L_1:
        /*000c*/ 	.byte	0x04, 0x11
        /*000e*/ 	.short	(.L_3 - .L_2)
	.align		4
.L_2:
        /*0010*/ 	.word	index@(_Z21nppiSet_8u_C1R_kernelhPhiii)
        /*0014*/ 	.word	0x00000000


	//----- nvinfo : EIATTR_REGCOUNT
	.align		4
.L_3:
        /*0018*/ 	.byte	0x04, 0x2f
        /*001a*/ 	.short	(.L_5 - .L_4)
	.align		4
.L_4:
        /*001c*/ 	.word	index@(_Z21nppiSet_8u_C3R_kernelPKhPhiii)
        /*0020*/ 	.word	0x0000000e


	//----- nvinfo : EIATTR_FRAME_SIZE
	.align		4
.L_5:
        /*0024*/ 	.byte	0x04, 0x11
        /*0026*/ 	.short	(.L_7 - .L_6)
	.align		4
.L_6:
        /*0028*/ 	.word	index@(_Z21nppiSet_8u_C3R_kernelPKhPhiii)
        /*002c*/ 	.word	0x00000000


	//----- nvinfo : EIATTR_REGCOUNT
	.align		4
.L_7:
        /*0030*/ 	.byte	0x04, 0x2f
        /*0032*/ 	.short	(.L_9 - .L_8)
	.align		4
.L_8:
        /*0034*/ 	.word	index@(_Z22nppiSet_32f_C1R_kernelfPfiii)
        /*0038*/ 	.word	0x0000000a


	//----- nvinfo : EIATTR_FRAME_SIZE
	.align		4
.L_9:
        /*003c*/ 	.byte	0x04, 0x11
        /*003e*/ 	.short	(.L_11 - .L_10)
	.align		4
.L_10:
        /*0040*/ 	.word	index@(_Z22nppiSet_32f_C1R_kernelfPfiii)
        /*0044*/ 	.word	0x00000000


	//----- nvinfo : EIATTR_MIN_STACK_SIZE
	.align		4
.L_11:
        /*0048*/ 	.byte	0x04, 0x12
        /*004a*/ 	.short	(.L_13 - .L_12)
	.align		4
.L_12:
        /*004c*/ 	.word	index@(_Z22nppiSet_32f_C1R_kernelfPfiii)
        /*0050*/ 	.word	0x00000000


	//----- nvinfo : EIATTR_MIN_STACK_SIZE
	.align		4
.L_13:
        /*0054*/ 	.byte	0x04, 0x12
        /*0056*/ 	.short	(.L_15 - .L_14)
	.align		4
.L_14:
        /*0058*/ 	.word	index@(_Z21nppiSet_8u_C3R_kernelPKhPhiii)
        /*005c*/ 	.word	0x00000000


	//----- nvinfo : EIATTR_MIN_STACK_SIZE
	.align		4
.L_15:
        /*0060*/ 	.byte	0x04, 0x12
        /*0062*/ 	.short	(.L_17 - .L_16)
	.align		4
.L_16:
        /*0064*/ 	.word	index@(_Z21nppiSet_8u_C1R_kernelhPhiii)
        /*0068*/ 	.word	0x00000000
.L_17:


//--------------------- .nv.compat                --------------------------
	.section	.nv.compat,"",@"SHT_CUDA_COMPAT_INFO"
	.align	4
        /*0000*/ 	.byte	0x02, 0x09, 0x00, 0x00, 0x02, 0x02, 0x01, 0x00, 0x02, 0x05, 0x05, 0x00, 0x03, 0x07, 0x01, 0x01
        /*0010*/ 	.byte	0x02, 0x03, 0x00, 0x00, 0x02, 0x06, 0x01, 0x00, 0x04, 0x0b, 0x08, 0x00, 0x09, 0x00, 0x00, 0x00
        /*0020*/ 	.byte	0x00, 0x00, 0x00, 0x00


//--------------------- .nv.info._Z22nppiSet_32f_C1R_kernelfPfiii --------------------------
	.section	.nv.info._Z22nppiSet_32f_C1R_kernelfPfiii,"",@"SHT_CUDA_INFO"
	.sectionflags	@""
	.align	4


	//----- nvinfo : EIATTR_CUDA_API_VERSION
	.align		4
        /*0000*/ 	.byte	0x04, 0x37
        /*0002*/ 	.short	(.L_19 - .L_18)
.L_18:
        /*0004*/ 	.word	0x00000082


	//----- nvinfo : EIATTR_KPARAM_INFO
	.align		4
.L_19:
        /*0008*/ 	.byte	0x04, 0x17
        /*000a*/ 	.short	(.L_21 - .L_20)
.L_20:
        /*000c*/ 	.word	0x00000000
        /*0010*/ 	.short	0x0004
        /*0012*/ 	.short	0x0018
        /*0014*/ 	.byte	0x00, 0xf0, 0x11, 0x00


	//----- nvinfo : EIATTR_KPARAM_INFO
	.align		4
.L_21:
        /*0018*/ 	.byte	0x04, 0x17
        /*001a*/ 	.short	(.L_23 - .L_22)
.L_22:
        /*001c*/ 	.word	0x00000000
        /*0020*/ 	.short	0x0003
        /*0022*/ 	.short	0x0014
        /*0024*/ 	.byte	0x00, 0xf0, 0x11, 0x00


	//----- nvinfo : EIATTR_KPARAM_INFO
	.align		4
.L_23:
        /*0028*/ 	.byte	0x04, 0x17
        /*002a*/ 	.short	(.L_25 - .L_24)
.L_24:
        /*002c*/ 	.word	0x00000000
        /*0030*/ 	.short	0x0002
        /*0032*/ 	.short	0x0010
        /*0034*/ 	.byte	0x00, 0xf0, 0x11, 0x00


	//----- nvinfo : EIATTR_KPARAM_INFO
	.align		4
.L_25:
        /*0038*/ 	.byte	0x04, 0x17
        /*003a*/ 	.short	(.L_27 - .L_26)
.L_26:
        /*003c*/ 	.word	0x00000000
        /*0040*/ 	.short	0x0001
        /*0042*/ 	.short	0x0008
        /*0044*/ 	.byte	0x00, 0xf5, 0x21, 0x00


	//----- nvinfo : EIATTR_KPARAM_INFO
	.align		4
.L_27:
        /*0048*/ 	.byte	0x04, 0x17
        /*004a*/ 	.short	(.L_29 - .L_28)
.L_28:
        /*004c*/ 	.word	0x00000000
        /*0050*/ 	.short	0x0000
        /*0052*/ 	.short	0x0000
        /*0054*/ 	.byte	0x00, 0xf0, 0x11, 0x00


	//----- nvinfo : EIATTR_SPARSE_MMA_MASK
	.align		4
.L_29:
        /*0058*/ 	.byte	0x03, 0x50
        /*005a*/ 	.short	0x0000


	//----- nvinfo : EIATTR_MAXREG_COUNT
	.align		4
        /*005c*/ 	.byte	0x03, 0x1b
        /*005e*/ 	.short	0x00ff


	//----- nvinfo : EIATTR_MERCURY_ISA_VERSION
	.align		4
        /*0060*/ 	.byte	0x03, 0x5f
        /*0062*/ 	.short	0x0101


	//----- nvinfo : EIATTR_VRC_CTA_INIT_COUNT
	.align		4
        /*0064*/ 	.byte	0x02, 0x4a
	.zero		1
	.zero		1


	//----- nvinfo : EIATTR_EXIT_INSTR_OFFSETS
	.align		4
        /*0068*/ 	.byte	0x04, 0x1c
        /*006a*/ 	.short	(.L_31 - .L_30)


	//   ....[0]....
.L_30:
        /*006c*/ 	.word	0x000000d0


	//   ....[1]....
        /*0070*/ 	.word	0x00000170


	//----- nvinfo : EIATTR_CBANK_PARAM_SIZE
	.align		4
.L_31:
        /*0074*/ 	.byte	0x03, 0x19
        /*0076*/ 	.short	0x001c


	//----- nvinfo : EIATTR_PARAM_CBANK
	.align		4
        /*0078*/ 	.byte	0x04, 0x0a
        /*007a*/ 	.short	(.L_33 - .L_32)
	.align		4
.L_32:
        /*007c*/ 	.word	index@(.nv.constant0._Z22nppiSet_32f_C1R_kernelfPfiii)
        /*0080*/ 	.short	0x0380
        /*0082*/ 	.short	0x001c


	//----- nvinfo : EIATTR_SW_WAR
	.align		4
.L_33:
        /*0084*/ 	.byte	0x04, 0x36
        /*0086*/ 	.short	(.L_35 - .L_34)
.L_34:
        /*0088*/ 	.word	0x00000008
.L_35:


//--------------------- .nv.info._Z21nppiSet_8u_C3R_kernelPKhPhiii --------------------------
	.section	.nv.info._Z21nppiSet_8u_C3R_kernelPKhPhiii,"",@"SHT_CUDA_INFO"
	.sectionflags	@""
	.align	4


	//----- nvinfo : EIATTR_CUDA_API_VERSION
	.align		4
        /*0000*/ 	.byte	0x04, 0x37
        /*0002*/ 	.short	(.L_37 - .L_36)
.L_36:
        /*0004*/ 	.word	0x00000082


	//----- nvinfo : EIATTR_KPARAM_INFO
	.align		4
.L_37:
        /*0008*/ 	.byte	0x04, 0x17
        /*000a*/ 	.short	(.L_39 - .L_38)
.L_38:
        /*000c*/ 	.word	0x00000000
        /*0010*/ 	.short	0x0004
        /*0012*/ 	.short	0x0018
        /*0014*/ 	.byte	0x00, 0xf0, 0x11, 0x00


	//----- nvinfo : EIATTR_KPARAM_INFO
	.align		4
.L_39:
        /*0018*/ 	.byte	0x04, 0x17
        /*001a*/ 	.short	(.L_41 - .L_40)
.L_40:
        /*001c*/ 	.word	0x00000000
        /*0020*/ 	.short	0x0003
        /*0022*/ 	.short	0x0014
        /*0024*/ 	.byte	0x00, 0xf0, 0x11, 0x00


	//----- nvinfo : EIATTR_KPARAM_INFO
	.align		4
.L_41:
        /*0028*/ 	.byte	0x04, 0x17
        /*002a*/ 	.short	(.L_43 - .L_42)
.L_42:
        /*002c*/ 	.word	0x00000000
        /*0030*/ 	.short	0x0002
        /*0032*/ 	.short	0x0010
        /*0034*/ 	.byte	0x00, 0xf0, 0x11, 0x00


	//----- nvinfo : EIATTR_KPARAM_INFO
	.align		4
.L_43:
        /*0038*/ 	.byte	0x04, 0x17
        /*003a*/ 	.short	(.L_45 - .L_44)
.L_44:
        /*003c*/ 	.word	0x00000000
        /*0040*/ 	.short	0x0001
        /*0042*/ 	.short	0x0008
        /*0044*/ 	.byte	0x00, 0xf5, 0x21, 0x00


	//----- nvinfo : EIATTR_KPARAM_INFO
	.align		4
.L_45:
        /*0048*/ 	.byte	0x04, 0x17
        /*004a*/ 	.short	(.L_47 - .L_46)
.L_46:
        /*004c*/ 	.word	0x00000000
        /*0050*/ 	.short	0x0000
        /*0052*/ 	.short	0x0000
        /*0054*/ 	.byte	0x00, 0xf5, 0x21, 0x00


	//----- nvinfo : EIATTR_SPARSE_MMA_MASK
	.align		4
.L_47:
        /*0058*/ 	.byte	0x03, 0x50
        /*005a*/ 	.short	0x0000


	//----- nvinfo : EIATTR_MAXREG_COUNT
	.align		4
        /*005c*/ 	.byte	0x03, 0x1b
        /*005e*/ 	.short	0x00ff


	//----- nvinfo : EIATTR_MERCURY_ISA_VERSION
	.align		4
        /*0060*/ 	.byte	0x03, 0x5f
        /*0062*/ 	.short	0x0101


	//----- nvinfo : EIATTR_VRC_CTA_INIT_COUNT
	.align		4
        /*0064*/ 	.byte	0x02, 0x4a
	.zero		1
	.zero		1


	//----- nvinfo : EIATTR_EXIT_INSTR_OFFSETS
	.align		4
        /*0068*/ 	.byte	0x04, 0x1c
        /*006a*/ 	.short	(.L_49 - .L_48)


	//   ....[0]....
.L_48:
        /*006c*/ 	.word	0x000000d0


	//   ....[1]....
        /*0070*/ 	.word	0x000001e0


	//----- nvinfo : EIATTR_CBANK_PARAM_SIZE
	.align		4
.L_49:
        /*0074*/ 	.byte	0x03, 0x19
        /*0076*/ 	.short	0x001c


	//----- nvinfo : EIATTR_PARAM_CBANK
	.align		4
        /*0078*/ 	.byte	0x04, 0x0a
        /*007a*/ 	.short	(.L_51 - .L_50)
	.align		4
.L_50:
        /*007c*/ 	.word	index@(.nv.constant0._Z21nppiSet_8u_C3R_kernelPKhPhiii)
        /*0080*/ 	.short	0x0380
        /*0082*/ 	.short	0x001c


	//----- nvinfo : EIATTR_SW_WAR
	.align		4
.L_51:
        /*0084*/ 	.byte	0x04, 0x36
        /*0086*/ 	.short	(.L_53 - .L_52)
.L_52:
        /*0088*/ 	.word	0x00000008
.L_53:


//--------------------- .nv.info._Z21nppiSet_8u_C1R_kernelhPhiii --------------------------
	.section	.nv.info._Z21nppiSet_8u_C1R_kernelhPhiii,"",@"SHT_CUDA_INFO"
	.sectionflags	@""
	.align	4


	//----- nvinfo : EIATTR_CUDA_API_VERSION
	.align		4
        /*0000*/ 	.byte	0x04, 0x37
        /*0002*/ 	.short	(.L_55 - .L_54)
.L_54:
        /*0004*/ 	.word	0x00000082


	//----- nvinfo : EIATTR_KPARAM_INFO
	.align		4
.L_55:
        /*0008*/ 	.byte	0x04, 0x17
        /*000a*/ 	.short	(.L_57 - .L_56)
.L_56:
        /*000c*/ 	.word	0x00000000
        /*0010*/ 	.short	0x0004
        /*0012*/ 	.short	0x0018
        /*0014*/ 	.byte	0x00, 0xf0, 0x11, 0x00


	//----- nvinfo : EIATTR_KPARAM_INFO
	.align		4
.L_57:
        /*0018*/ 	.byte	0x04, 0x17
        /*001a*/ 	.short	(.L_59 - .L_58)
.L_58:
        /*001c*/ 	.word	0x00000000
        /*0020*/ 	.short	0x0003
        /*0022*/ 	.short	0x0014
        /*0024*/ 	.byte	0x00, 0xf0, 0x11, 0x00


	//----- nvinfo : EIATTR_KPARAM_INFO
	.align		4
.L_59:
        /*0028*/ 	.byte	0x04, 0x17
        /*002a*/ 	.short	(.L_61 - .L_60)
.L_60:
        /*002c*/ 	.word	0x00000000
        /*0030*/ 	.short	0x0002
        /*0032*/ 	.short	0x0010
        /*0034*/ 	.byte	0x00, 0xf0, 0x11, 0x00


	//----- nvinfo : EIATTR_KPARAM_INFO
	.align		4
.L_61:
        /*0038*/ 	.byte	0x04, 0x17
        /*003a*/ 	.short	(.L_63 - .L_62)
.L_62:
        /*003c*/ 	.word	0x00000000
        /*0040*/ 	.short	0x0001
        /*0042*/ 	.short	0x0008
        /*0044*/ 	.byte	0x00, 0xf5, 0x21, 0x00


	//----- nvinfo : EIATTR_KPARAM_INFO
	.align		4
.L_63:
        /*0048*/ 	.byte	0x04, 0x17
        /*004a*/ 	.short	(.L_65 - .L_64)
.L_64:
        /*004c*/ 	.word	0x00000000
        /*0050*/ 	.short	0x0000
        /*0052*/ 	.short	0x0000
        /*0054*/ 	.byte	0x00, 0xf0, 0x05, 0x00


	//----- nvinfo : EIATTR_SPARSE_MMA_MASK
	.align		4
.L_65:
        /*0058*/ 	.byte	0x03, 0x50
        /*005a*/ 	.short	0x0000


	//----- nvinfo : EIATTR_MAXREG_COUNT
	.align		4
        /*005c*/ 	.byte	0x03, 0x1b
        /*005e*/ 	.short	0x00ff


	//----- nvinfo : EIATTR_MERCURY_ISA_VERSION
	.align		4
        /*0060*/ 	.byte	0x03, 0x5f
        /*0062*/ 	.short	0x0101


	//----- nvinfo : EIATTR_VRC_CTA_INIT_COUNT
	.align		4
        /*0064*/ 	.byte	0x02, 0x4a
	.zero		1
	.zero		1


	//----- nvinfo : EIATTR_EXIT_INSTR_OFFSETS
	.align		4
        /*0068*/ 	.byte	0x04, 0x1c
        /*006a*/ 	.short	(.L_67 - .L_66)


	//   ....[0]....
.L_66:
        /*006c*/ 	.word	0x000000d0


	//   ....[1]....
        /*0070*/ 	.word	0x00000180


	//----- nvinfo : EIATTR_CBANK_PARAM_SIZE
	.align		4
.L_67:
        /*0074*/ 	.byte	0x03, 0x19
        /*0076*/ 	.short	0x001c


	//----- nvinfo : EIATTR_PARAM_CBANK
	.align		4
        /*0078*/ 	.byte	0x04, 0x0a
        /*007a*/ 	.short	(.L_69 - .L_68)
	.align		4
.L_68:
        /*007c*/ 	.word	index@(.nv.constant0._Z21nppiSet_8u_C1R_kernelhPhiii)
        /*0080*/ 	.short	0x0380
        /*0082*/ 	.short	0x001c


	//----- nvinfo : EIATTR_SW_WAR
	.align		4
.L_69:
        /*0084*/ 	.byte	0x04, 0x36
        /*0086*/ 	.short	(.L_71 - .L_70)
.L_70:
        /*0088*/ 	.word	0x00000008
.L_71:


//--------------------- .nv.callgraph             --------------------------
	.section	.nv.callgraph,"",@"SHT_CUDA_CALLGRAPH"
	.align	4
	.sectionentsize	8
	.align		4
        /*0000*/ 	.word	0x00000000
	.align		4
        /*0004*/ 	.word	0xffffffff
	.align		4
        /*0008*/ 	.word	0x00000000
	.align		4
        /*000c*/ 	.word	0xfffffffe
	.align		4
        /*0010*/ 	.word	0x00000000
	.align		4
        /*0014*/ 	.word	0xfffffffd
	.align		4
        /*0018*/ 	.word	0x00000000
	.align		4
        /*001c*/ 	.word	0xfffffffc


//--------------------- .text._Z22nppiSet_32f_C1R_kernelfPfiii --------------------------
	.section	.text._Z22nppiSet_32f_C1R_kernelfPfiii,"ax",@progbits
	.align	128
        .global         _Z22nppiSet_32f_C1R_kernelfPfiii
        .type           _Z22nppiSet_32f_C1R_kernelfPfiii,@function
        .size           _Z22nppiSet_32f_C1R_kernelfPfiii,(.L_x_3 - _Z22nppiSet_32f_C1R_kernelfPfiii)
        .other          _Z22nppiSet_32f_C1R_kernelfPfiii,@"STO_CUDA_ENTRY STV_DEFAULT"
_Z22nppiSet_32f_C1R_kernelfPfiii:
.text._Z22nppiSet_32f_C1R_kernelfPfiii:
[----:B------:R-:W-:Y:S01]  /*0000*/  LDC R1, c[0x0][0x37c] ;  /* 0x0000df00ff017b82 */ /* 0x000fe20000000800 */
[----:B------:R-:W0:Y:S07]  /*0010*/  S2R R3, SR_TID.Y ;  /* 0x0000000000037919 */ /* 0x000e2e0000002200 */
[----:B------:R-:W1:Y:S01]  /*0020*/  LDC R5, c[0x0][0x360] ;  /* 0x0000d800ff057b82 */ /* 0x000e620000000800 */
[----:B------:R-:W2:Y:S01]  /*0030*/  LDCU UR6, c[0x0][0x398] ;  /* 0x00007300ff0677ac */ /* 0x000ea20008000800 */
[----:B------:R-:W1:Y:S01]  /*0040*/  S2R R2, SR_TID.X ;  /* 0x0000000000027919 */ /* 0x000e620000002100 */
[----:B------:R-:W3:Y:S05]  /*0050*/  LDCU UR7, c[0x0][0x394] ;  /* 0x00007280ff0777ac */ /* 0x000eea0008000800 */
[----:B------:R-:W0:Y:S08]  /*0060*/  S2UR UR5, SR_CTAID.Y ;  /* 0x00000000000579c3 */ /* 0x000e300000002600 */
[----:B------:R-:W0:Y:S08]  /*0070*/  LDC R0, c[0x0][0x364] ;  /* 0x0000d900ff007b82 */ /* 0x000e300000000800 */
[----:B------:R-:W1:Y:S01]  /*0080*/  S2UR UR4, SR_CTAID.X ;  /* 0x00000000000479c3 */ /* 0x000e620000002500 */
[----:B0-----:R-:W-:-:S05]  /*0090*/  IMAD R0, R0, UR5, R3 ;  /* 0x0000000500007c24 */ /* 0x001fca000f8e0203 */
[----:B--2---:R-:W-:Y:S01]  /*00a0*/  ISETP.GE.AND P0, PT, R0, UR6, PT ;  /* 0x0000000600007c0c */ /* 0x004fe2000bf06270 */
[----:B-1----:R-:W-:-:S05]  /*00b0*/  IMAD R5, R5, UR4, R2 ;  /* 0x0000000405057c24 */ /* 0x002fca000f8e0202 */
[----:B---3--:R-:W-:-:S13]  /*00c0*/  ISETP.GE.OR P0, PT, R5, UR7, P0 ;  /* 0x0000000705007c0c */ /* 0x008fda0008706670 */
[----:B------:R-:W-:Y:S05]  /*00d0*/  @P0 EXIT ;  /* 0x000000000000094d */ /* 0x000fea0003800000 */
[----:B------:R-:W0:Y:S01]  /*00e0*/  LDCU UR4, c[0x0][0x390] ;  /* 0x00007200ff0477ac */ /* 0x000e220008000800 */
[----:B------:R-:W1:Y:S01]  /*00f0*/  LDC R7, c[0x0][0x380] ;  /* 0x0000e000ff077b82 */ /* 0x000e620000000800 */
[----:B------:R-:W2:Y:S01]  /*0100*/  LDCU.64 UR6, c[0x0][0x388] ;  /* 0x00007100ff0677ac */ /* 0x000ea20008000a00 */
[----:B0-----:R-:W-:Y:S01]  /*0110*/  IMAD R0, R0, UR4, RZ ;  /* 0x0000000400007c24 */ /* 0x001fe2000f8e02ff */
[----:B------:R-:W1:Y:S04]  /*0120*/  LDCU.64 UR4, c[0x0][0x358] ;  /* 0x00006b00ff0477ac */ /* 0x000e680008000a00 */
[----:B--2---:R-:W-:-:S04]  /*0130*/  IADD3 R2, P0, PT, R0, UR6, RZ ;  /* 0x0000000600027c10 */ /* 0x004fc8000ff1e0ff */
[----:B------:R-:W-:-:S03]  /*0140*/  LEA.HI.X.SX32 R3, R0, UR7, 0x1, P0 ;  /* 0x0000000700037c11 */ /* 0x000fc600080f0eff */
[----:B------:R-:W-:-:S05]  /*0150*/  IMAD.WIDE R2, R5, 0x4, R2 ;  /* 0x0000000405027825 */ /* 0x000fca00078e0202 */
[----:B-1----:R-:W-:Y:S01]  /*0160*/  STG.E desc[UR4][R2.64], R7 ;  /* 0x0000000702007986 */ /* 0x002fe2000c101904 */
[----:B------:R-:W-:Y:S05]  /*0170*/  EXIT ;  /* 0x000000000000794d */ /* 0x000fea0003800000 */
.L_x_0:
[----:B------:R-:W-:-:S00]  /*0180*/  BRA `(.L_x_0) ;  /* 0xfffffffc00fc7947 */ /* 0x000fc0000383ffff */
[----:B------:R-:W-:-:S00]  /*0190*/  NOP ;  /* 0x0000000000007918 */ /* 0x000fc00000000000 */
        /* <DEDUP_REMOVED lines=14> */
.L_x_3:


//--------------------- .text._Z21nppiSet_8u_C3R_kernelPKhPhiii --------------------------
	.section	.text._Z21nppiSet_8u_C3R_kernelPKhPhiii,"ax",@progbits
	.align	128
        .global         _Z21nppiSet_8u_C3R_kernelPKhPhiii
        .type           _Z21nppiSet_8u_C3R_kernelPKhPhiii,@function
        .size           _Z21nppiSet_8u_C3R_kernelPKhPhiii,(.L_x_4 - _Z21nppiSet_8u_C3R_kernelPKhPhiii)
        .other          _Z21nppiSet_8u_C3R_kernelPKhPhiii,@"STO_CUDA_ENTRY STV_DEFAULT"
_Z21nppiSet_8u_C3R_kernelPKhPhiii:
.text._Z21nppiSet_8u_C3R_kernelPKhPhiii:
        /* <DEDUP_REMOVED lines=14> */
[----:B------:R-:W0:Y:S01]  /*00e0*/  LDC.64 R2, c[0x0][0x380] ;  /* 0x0000e000ff027b82 */ /* 0x000e220000000a00 */
[----:B------:R-:W0:Y:S01]  /*00f0*/  LDCU.64 UR4, c[0x0][0x358] ;  /* 0x00006b00ff0477ac */ /* 0x000e220008000a00 */
[----:B------:R-:W1:Y:S01]  /*0100*/  LDCU UR6, c[0x0][0x390] ;  /* 0x00007200ff0677ac */ /* 0x000e620008000800 */
[----:B------:R-:W2:Y:S01]  /*0110*/  LDCU.64 UR8, c[0x0][0x388] ;  /* 0x00007100ff0877ac */ /* 0x000ea20008000a00 */
[----:B0-----:R-:W3:Y:S01]  /*0120*/  LDG.E.U8 R7, desc[UR4][R2.64] ;  /* 0x0000000402077981 */ /* 0x001ee2000c1e1100 */
[----:B------:R-:W-:Y:S02]  /*0130*/  IMAD R5, R0, 0x3, RZ ;  /* 0x0000000300057824 */ /* 0x000fe400078e02ff */
[----:B-1----:R-:W-:-:S03]  /*0140*/  IMAD R0, R4, UR6, RZ ;  /* 0x0000000604007c24 */ /* 0x002fc6000f8e02ff */
[--C-:B------:R-:W-:Y:S02]  /*0150*/  SHF.R.S32.HI R9, RZ, 0x1f, R5.reuse ;  /* 0x0000001fff097819 */ /* 0x100fe40000011405 */
[----:B--2---:R-:W-:Y:S02]  /*0160*/  IADD3 R4, P0, P1, R0, UR8, R5 ;  /* 0x0000000800047c10 */ /* 0x004fe4000f91e005 */
[----:B------:R-:W-:-:S04]  /*0170*/  SHF.R.S32.HI R0, RZ, 0x1f, R0 ;  /* 0x0000001fff007819 */ /* 0x000fc80000011400 */
[----:B------:R-:W-:-:S05]  /*0180*/  IADD3.X R5, PT, PT, R0, UR9, R9, P0, P1 ;  /* 0x0000000900057c10 */ /* 0x000fca00087e2409 */
[----:B---3--:R-:W-:Y:S04]  /*0190*/  STG.E.U8 desc[UR4][R4.64], R7 ;  /* 0x0000000704007986 */ /* 0x008fe8000c101104 */
[----:B------:R-:W2:Y:S04]  /*01a0*/  LDG.E.U8 R9, desc[UR4][R2.64+0x1] ;  /* 0x0000010402097981 */ /* 0x000ea8000c1e1100 */
[----:B--2---:R-:W-:Y:S04]  /*01b0*/  STG.E.U8 desc[UR4][R4.64+0x1], R9 ;  /* 0x0000010904007986 */ /* 0x004fe8000c101104 */
[----:B------:R-:W2:Y:S04]  /*01c0*/  LDG.E.U8 R11, desc[UR4][R2.64+0x2] ;  /* 0x00000204020b7981 */ /* 0x000ea8000c1e1100 */
[----:B--2---:R-:W-:Y:S01]  /*01d0*/  STG.E.U8 desc[UR4][R4.64+0x2], R11 ;  /* 0x0000020b04007986 */ /* 0x004fe2000c101104 */
[----:B------:R-:W-:Y:S05]  /*01e0*/  EXIT ;  /* 0x000000000000794d */ /* 0x000fea0003800000 */
.L_x_1:
        /* <DEDUP_REMOVED lines=9> */
.L_x_4:


//--------------------- .text._Z21nppiSet_8u_C1R_kernelhPhiii --------------------------
	.section	.text._Z21nppiSet_8u_C1R_kernelhPhiii,"ax",@progbits
	.align	128
        .global         _Z21nppiSet_8u_C1R_kernelhPhiii
        .type           _Z21nppiSet_8u_C1R_kernelhPhiii,@function
        .size           _Z21nppiSet_8u_C1R_kernelhPhiii,(.L_x_5 - _Z21nppiSet_8u_C1R_kernelhPhiii)
        .other          _Z21nppiSet_8u_C1R_kernelhPhiii,@"STO_CUDA_ENTRY STV_DEFAULT"
_Z21nppiSet_8u_C1R_kernelhPhiii:
.text._Z21nppiSet_8u_C1R_kernelhPhiii:
        /* <DEDUP_REMOVED lines=15> */
[----:B------:R-:W1:Y:S01]  /*00f0*/  LDC.U8 R5, c[0x0][0x380] ;  /* 0x0000e000ff057b82 */ /* 0x000e620000000000 */
[----:B------:R-:W2:Y:S01]  /*0100*/  LDCU.64 UR8, c[0x0][0x388] ;  /* 0x00007100ff0877ac */ /* 0x000ea20008000a00 */
[----:B------:R-:W1:Y:S01]  /*0110*/  LDCU.64 UR4, c[0x0][0x358] ;  /* 0x00006b00ff0477ac */ /* 0x000e620008000a00 */
[----:B0-----:R-:W-:Y:S01]  /*0120*/  IMAD R3, R0, UR6, RZ ;  /* 0x0000000600037c24 */ /* 0x001fe2000f8e02ff */
[----:B------:R-:W-:-:S04]  /*0130*/  SHF.R.S32.HI R0, RZ, 0x1f, R2 ;  /* 0x0000001fff007819 */ /* 0x000fc80000011402 */
[----:B--2---:R-:W-:Y:S02]  /*0140*/  IADD3 R2, P0, P1, R3, UR8, R2 ;  /* 0x0000000803027c10 */ /* 0x004fe4000f91e002 */
[----:B------:R-:W-:-:S04]  /*0150*/  SHF.R.S32.HI R3, RZ, 0x1f, R3 ;  /* 0x0000001fff037819 */ /* 0x000fc80000011403 */
[----:B------:R-:W-:-:S05]  /*0160*/  IADD3.X R3, PT, PT, R3, UR9, R0, P0, P1 ;  /* 0x0000000903037c10 */ /* 0x000fca00087e2400 */
[----:B-1----:R-:W-:Y:S01]  /*0170*/  STG.E.U8 desc[UR4][R2.64], R5 ;  /* 0x0000000502007986 */ /* 0x002fe2000c101104 */
[----:B------:R-:W-:Y:S05]  /*0180*/  EXIT ;  /* 0x000000000000794d */ /* 0x000fea0003800000 */
.L_x_2:
        /* <DEDUP_REMOVED lines=15> */
.L_x_5:


//--------------------- .nv.shared.reserved.0     --------------------------
	.section	.nv.shared.reserved.0,"aw",@nobits
	.weak		__nv_reservedSMEM_offset_0_alias
	.size		__nv_reservedSMEM_offset_0_alias, 0, 64
	.other		__nv_reservedSMEM_offset_0_alias,@"STO_CUDA_RESERVED_SHARED STV_DEFAULT"
__nv_reservedSMEM_offset_0_alias:
	.zero		0
	.zero		64


//--------------------- .nv.constant0._Z22nppiSet_32f_C1R_kernelfPfiii --------------------------
	.section	.nv.constant0._Z22nppiSet_32f_C1R_kernelfPfiii,"a",@progbits
	.sectionflags	@""
	.align	4
.nv.constant0._Z22nppiSet_32f_C1R_kernelfPfiii:
	.zero		924


//--------------------- .nv.constant0._Z21nppiSet_8u_C3R_kernelPKhPhiii --------------------------
	.section	.nv.constant0._Z21nppiSet_8u_C3R_kernelPKhPhiii,"a",@progbits
	.sectionflags	@""
	.align	4
.nv.constant0._Z21nppiSet_8u_C3R_kernelPKhPhiii:
	.zero		924


//--------------------- .nv.constant0._Z21nppiSet_8u_C1R_kernelhPhiii --------------------------
	.section	.nv.constant0._Z21nppiSet_8u_C1R_kernelhPhiii,"a",@progbits
	.sectionflags	@""
	.align	4
.nv.constant0._Z21nppiSet_8u_C1R_kernelhPhiii:
	.zero		924


//--------------------- SYMBOLS --------------------------

	.type		.nv.reservedSmem.offset0,@object
	.size		.nv.reservedSmem.offset0,0x4
